	.headerflags	@"EF_CUDA_TEXMODE_UNIFIED EF_CUDA_64BIT_ADDRESS EF_CUDA_ACCELERATORS EF_CUDA_SM90 EF_CUDA_VIRTUAL_SM(EF_CUDA_SM90)"
	.elftype	@"ET_EXEC"


//--------------------- .nv.info                  --------------------------
	.section	.nv.info,"",@"SHT_CUDA_INFO"
	.align	4


	//----- nvinfo : EIATTR_REGCOUNT
	.align		4
        /*0000*/ 	.byte	0x04, 0x2f
        /*0002*/ 	.short	(.L_1 - .L_0)
	.align		4
.L_0:
        /*0004*/ 	.word	index@(triton_poi_fused_add_clamp_16)
        /*0008*/ 	.word	0x00000008


	//----- nvinfo : EIATTR_MIN_STACK_SIZE
	.align		4
.L_1:
        /*000c*/ 	.byte	0x04, 0x12
        /*000e*/ 	.short	(.L_3 - .L_2)
	.align		4
.L_2:
        /*0010*/ 	.word	index@(triton_poi_fused_add_clamp_16)
        /*0014*/ 	.word	0x00000000


	//----- nvinfo : EIATTR_FRAME_SIZE
	.align		4
.L_3:
        /*0018*/ 	.byte	0x04, 0x11
        /*001a*/ 	.short	(.L_5 - .L_4)
	.align		4
.L_4:
        /*001c*/ 	.word	index@(triton_poi_fused_add_clamp_16)
        /*0020*/ 	.word	0x00000000


	//----- nvinfo : EIATTR_MIN_STACK_SIZE
	.align		4
.L_5:
        /*0024*/ 	.byte	0x04, 0x12
        /*0026*/ 	.short	(.L_7 - .L_6)
	.align		4
.L_6:
        /*0028*/ 	.word	index@(triton_poi_fused_add_clamp_16)
        /*002c*/ 	.word	0x00000000
.L_7:


//--------------------- .nv.info.triton_poi_fused_add_clamp_16 --------------------------
	.section	.nv.info.triton_poi_fused_add_clamp_16,"",@"SHT_CUDA_INFO"
	.sectionflags	@""
	.align	4


	//----- nvinfo : EIATTR_CUDA_API_VERSION
	.align		4
        /*0000*/ 	.byte	0x04, 0x37
        /*0002*/ 	.short	(.L_9 - .L_8)
.L_8:
        /*0004*/ 	.word	0x0000007c


	//----- nvinfo : EIATTR_KPARAM_INFO
	.align		4
.L_9:
        /*0008*/ 	.byte	0x04, 0x17
        /*000a*/ 	.short	(.L_11 - .L_10)
.L_10:
        /*000c*/ 	.word	0x00000000
        /*0010*/ 	.short	0x0001
        /*0012*/ 	.short	0x0008
        /*0014*/ 	.byte	0x00, 0xf0, 0x11, 0x00


	//----- nvinfo : EIATTR_KPARAM_INFO
	.align		4
.L_11:
        /*0018*/ 	.byte	0x04, 0x17
        /*001a*/ 	.short	(.L_13 - .L_12)
.L_12:
        /*001c*/ 	.word	0x00000000
        /*0020*/ 	.short	0x0000
        /*0022*/ 	.short	0x0000
        /*0024*/ 	.byte	0x00, 0xf4, 0x21, 0x00


	//----- nvinfo : EIATTR_SPARSE_MMA_MASK
	.align		4
.L_13:
        /*0028*/ 	.byte	0x03, 0x50
        /*002a*/ 	.short	0x0000


	//----- nvinfo : EIATTR_MAXREG_COUNT
	.align		4
        /*002c*/ 	.byte	0x03, 0x1b
        /*002e*/ 	.short	0x00ff


	//----- nvinfo : EIATTR_EXIT_INSTR_OFFSETS
	.align		4
        /*0030*/ 	.byte	0x04, 0x1c
        /*0032*/ 	.short	(.L_15 - .L_14)


	//   ....[0]....
.L_14:
        /*0034*/ 	.word	0x00000110


	//   ....[1]....
        /*0038*/ 	.word	0x00000140


	//----- nvinfo : EIATTR_REQNTID
	.align		4
.L_15:
        /*003c*/ 	.byte	0x04, 0x10
        /*003e*/ 	.short	(.L_17 - .L_16)
.L_16:
        /*0040*/ 	.word	0x00000020
        /*0044*/ 	.word	0x00000001
        /*0048*/ 	.word	0x00000001


	//----- nvinfo : EIATTR_CBANK_PARAM_SIZE
	.align		4
.L_17:
        /*004c*/ 	.byte	0x03, 0x19
        /*004e*/ 	.short	0x000c


	//----- nvinfo : EIATTR_PARAM_CBANK
	.align		4
        /*0050*/ 	.byte	0x04, 0x0a
        /*0052*/ 	.short	(.L_19 - .L_18)
	.align		4
.L_18:
        /*0054*/ 	.word	index@(.nv.constant0.triton_poi_fused_add_clamp_16)
        /*0058*/ 	.short	0x0210
        /*005a*/ 	.short	0x000c


	//----- nvinfo : EIATTR_SW_WAR
	.align		4
.L_19:
        /*005c*/ 	.byte	0x04, 0x36
        /*005e*/ 	.short	(.L_21 - .L_20)
.L_20:
        /*0060*/ 	.word	0x00000008
.L_21:


//--------------------- .nv.callgraph             --------------------------
	.section	.nv.callgraph,"",@"SHT_CUDA_CALLGRAPH"
	.align	4
	.sectionentsize	8
	.align		4
        /*0000*/ 	.word	0x00000000
	.align		4
        /*0004*/ 	.word	0xffffffff
	.align		4
        /*0008*/ 	.word	0x00000000
	.align		4
        /*000c*/ 	.word	0xfffffffe
	.align		4
        /*0010*/ 	.word	0x00000000
	.align		4
        /*0014*/ 	.word	0xfffffffd
	.align		4
        /*0018*/ 	.word	0x00000000
	.align		4
        /*001c*/ 	.word	0xfffffffc


//--------------------- .text.triton_poi_fused_add_clamp_16 --------------------------
	.section	.text.triton_poi_fused_add_clamp_16,"ax",@progbits
	.align	128
        .global         triton_poi_fused_add_clamp_16
        .type           triton_poi_fused_add_clamp_16,@function
        .size           triton_poi_fused_add_clamp_16,(.L_x_1 - triton_poi_fused_add_clamp_16)
        .other          triton_poi_fused_add_clamp_16,@"STO_CUDA_ENTRY STV_DEFAULT"
triton_poi_fused_add_clamp_16:
.text.triton_poi_fused_add_clamp_16:
[----:B------:R-:W0:Y:S02]  /*0000*/  LDC R1, c[0x0][0x28] ;  /* 0x00000a00ff017b82 */ /* 0x000e240000000800 */
[----:B------:R-:W1:Y:S01]  /*0010*/  S2R R0, SR_TID.X ;  /* 0x0000000000007919 */ /* 0x000e620000002100 */
[----:B------:R-:W-:Y:S01]  /*0020*/  IMAD.MOV.U32 R5, RZ, RZ, 0x3f000000 ;  /* 0x3f000000ff057424 */ /* 0x000fe200078e00ff */
[----:B------:R-:W2:Y:S01]  /*0030*/  S2R R3, SR_CTAID.X ;  /* 0x0000000000037919 */ /* 0x000ea20000002500 */
[----:B-1----:R-:W-:-:S05]  /*0040*/  LOP3.LUT R0, R0, 0x1f, RZ, 0xc0, !PT ;  /* 0x0000001f00007812 */ /* 0x002fca00078ec0ff */
[----:B--2---:R-:W-:-:S05]  /*0050*/  IMAD R3, R3, 0x20, R0 ;  /* 0x0000002003037824 */ /* 0x004fca00078e0200 */
[----:B------:R-:W-:Y:S02]  /*0060*/  I2FP.F32.S32 R0, R3 ;  /* 0x0000000300007245 */ /* 0x000fe40000201400 */
[----:B------:R-:W-:-:S03]  /*0070*/  ISETP.GE.AND P0, PT, R3, 0x20, PT ;  /* 0x000000200300780c */ /* 0x000fc60003f06270 */
[----:B------:R-:W-:-:S04]  /*0080*/  FADD R0, R0, 0.5 ;  /* 0x3f00000000007421 */ /* 0x000fc80000000000 */
[----:B------:R-:W-:Y:S02]  /*0090*/  FFMA R0, R0, R5, -0.5 ;  /* 0xbf00000000007423 */ /* 0x000fe40000000005 */
[----:B------:R-:W1:Y:S03]  /*00a0*/  LDC.64 R4, c[0x0][0x210] ;  /* 0x00008400ff047b82 */ /* 0x000e660000000a00 */
[----:B------:R-:W-:-:S06]  /*00b0*/  FMNMX R0, RZ, R0, !PT ;  /* 0x00000000ff007209 */ /* 0x000fcc0007800000 */
[----:B------:R-:W2:Y:S02]  /*00c0*/  F2I.TRUNC.NTZ R0, R0 ;  /* 0x0000000000007305 */ /* 0x000ea4000020f100 */
[----:B--2---:R-:W-:Y:S01]  /*00d0*/  VIMNMX R2, R0, 0xe, PT ;  /* 0x0000000e00027848 */ /* 0x004fe20003fe0100 */
[----:B-1----:R-:W-:-:S04]  /*00e0*/  IMAD.WIDE R4, R3, 0x8, R4 ;  /* 0x0000000803047825 */ /* 0x002fc800078e0204 */
[----:B------:R-:W-:-:S05]  /*00f0*/  VIADD R2, R2, 0x1 ;  /* 0x0000000102027836 */ /* 0x000fca0000000000 */
[----:B------:R-:W-:Y:S01]  /*0100*/  SHF.R.S32.HI R3, RZ, 0x1f, R2 ;  /* 0x0000001fff037819 */ /* 0x000fe20000011402 */
[----:B------:R-:W-:Y:S06]  /*0110*/  @P0 EXIT ;  /* 0x000000000000094d */ /* 0x000fec0003800000 */
[----:B------:R-:W-:Y:S02]  /*0120*/  ULDC.64 UR4, c[0x0][0x208] ;  /* 0x0000820000047ab9 */ /* 0x000fe40000000a00 */
[----:B------:R-:W-:Y:S01]  /*0130*/  STG.E.64 desc[UR4][R4.64], R2 ;  /* 0x0000000204007986 */ /* 0x000fe2000c101b04 */
[----:B------:R-:W-:Y:S05]  /*0140*/  EXIT ;  /* 0x000000000000794d */ /* 0x000fea0003800000 */
.L_x_0:
[----:B------:R-:W-:-:S00]  /*0150*/  BRA `(.L_x_0) ;  /* 0xfffffffc00fc7947 */ /* 0x000fc0000383ffff */
[----:B------:R-:W-:-:S00]  /*0160*/  NOP ;  /* 0x0000000000007918 */ /* 0x000fc00000000000 */
        /* <DEDUP_REMOVED lines=9> */
.L_x_1:


//--------------------- .nv.constant0.triton_poi_fused_add_clamp_16 --------------------------
	.section	.nv.constant0.triton_poi_fused_add_clamp_16,"a",@progbits
	.sectionflags	@""
	.align	4
.nv.constant0.triton_poi_fused_add_clamp_16:
	.zero		540
